	.headerflags	@"EF_CUDA_TEXMODE_UNIFIED EF_CUDA_64BIT_ADDRESS EF_CUDA_ACCELERATORS EF_CUDA_SM90 EF_CUDA_VIRTUAL_SM(EF_CUDA_SM90)"
	.elftype	@"ET_EXEC"


//--------------------- .nv.info                  --------------------------
	.section	.nv.info,"",@"SHT_CUDA_INFO"
	.align	4


	//----- nvinfo : EIATTR_REGCOUNT
	.align		4
        /*0000*/ 	.byte	0x04, 0x2f
        /*0002*/ 	.short	(.L_1 - .L_0)
	.align		4
.L_0:
        /*0004*/ 	.word	index@(triton_poi_fused_convolution_leaky_relu_4)
        /*0008*/ 	.word	0x00000010


	//----- nvinfo : EIATTR_MIN_STACK_SIZE
	.align		4
.L_1:
        /*000c*/ 	.byte	0x04, 0x12
        /*000e*/ 	.short	(.L_3 - .L_2)
	.align		4
.L_2:
        /*0010*/ 	.word	index@(triton_poi_fused_convolution_leaky_relu_4)
        /*0014*/ 	.word	0x00000000


	//----- nvinfo : EIATTR_FRAME_SIZE
	.align		4
.L_3:
        /*0018*/ 	.byte	0x04, 0x11
        /*001a*/ 	.short	(.L_5 - .L_4)
	.align		4
.L_4:
        /*001c*/ 	.word	index@(triton_poi_fused_convolution_leaky_relu_4)
        /*0020*/ 	.word	0x00000000


	//----- nvinfo : EIATTR_MIN_STACK_SIZE
	.align		4
.L_5:
        /*0024*/ 	.byte	0x04, 0x12
        /*0026*/ 	.short	(.L_7 - .L_6)
	.align		4
.L_6:
        /*0028*/ 	.word	index@(triton_poi_fused_convolution_leaky_relu_4)
        /*002c*/ 	.word	0x00000000
.L_7:


//--------------------- .nv.info.triton_poi_fused_convolution_leaky_relu_4 --------------------------
	.section	.nv.info.triton_poi_fused_convolution_leaky_relu_4,"",@"SHT_CUDA_INFO"
	.sectionflags	@""
	.align	4


	//----- nvinfo : EIATTR_CUDA_API_VERSION
	.align		4
        /*0000*/ 	.byte	0x04, 0x37
        /*0002*/ 	.short	(.L_9 - .L_8)
.L_8:
        /*0004*/ 	.word	0x0000007c


	//----- nvinfo : EIATTR_KPARAM_INFO
	.align		4
.L_9:
        /*0008*/ 	.byte	0x04, 0x17
        /*000a*/ 	.short	(.L_11 - .L_10)
.L_10:
        /*000c*/ 	.word	0x00000000
        /*0010*/ 	.short	0x0003
        /*0012*/ 	.short	0x0018
        /*0014*/ 	.byte	0x00, 0xf0, 0x11, 0x00


	//----- nvinfo : EIATTR_KPARAM_INFO
	.align		4
.L_11:
        /*0018*/ 	.byte	0x04, 0x17
        /*001a*/ 	.short	(.L_13 - .L_12)
.L_12:
        /*001c*/ 	.word	0x00000000
        /*0020*/ 	.short	0x0002
        /*0022*/ 	.short	0x0010
        /*0024*/ 	.byte	0x00, 0xf4, 0x21, 0x00


	//----- nvinfo : EIATTR_KPARAM_INFO
	.align		4
.L_13:
        /*0028*/ 	.byte	0x04, 0x17
        /*002a*/ 	.short	(.L_15 - .L_14)
.L_14:
        /*002c*/ 	.word	0x00000000
        /*0030*/ 	.short	0x0001
        /*0032*/ 	.short	0x0008
        /*0034*/ 	.byte	0x00, 0xf4, 0x21, 0x00


	//----- nvinfo : EIATTR_KPARAM_INFO
	.align		4
.L_15:
        /*0038*/ 	.byte	0x04, 0x17
        /*003a*/ 	.short	(.L_17 - .L_16)
.L_16:
        /*003c*/ 	.word	0x00000000
        /*0040*/ 	.short	0x0000
        /*0042*/ 	.short	0x0000
        /*0044*/ 	.byte	0x00, 0xf4, 0x21, 0x00


	//----- nvinfo : EIATTR_SPARSE_MMA_MASK
	.align		4
.L_17:
        /*0048*/ 	.byte	0x03, 0x50
        /*004a*/ 	.short	0x0000


	//----- nvinfo : EIATTR_MAXREG_COUNT
	.align		4
        /*004c*/ 	.byte	0x03, 0x1b
        /*004e*/ 	.short	0x00ff


	//----- nvinfo : EIATTR_EXIT_INSTR_OFFSETS
	.align		4
        /*0050*/ 	.byte	0x04, 0x1c
        /*0052*/ 	.short	(.L_19 - .L_18)


	//   ....[0]....
.L_18:
        /*0054*/ 	.word	0x000002c0


	//----- nvinfo : EIATTR_REQNTID
	.align		4
.L_19:
        /*0058*/ 	.byte	0x04, 0x10
        /*005a*/ 	.short	(.L_21 - .L_20)
.L_20:
        /*005c*/ 	.word	0x00000080
        /*0060*/ 	.word	0x00000001
        /*0064*/ 	.word	0x00000001


	//----- nvinfo : EIATTR_CBANK_PARAM_SIZE
	.align		4
.L_21:
        /*0068*/ 	.byte	0x03, 0x19
        /*006a*/ 	.short	0x001c


	//----- nvinfo : EIATTR_PARAM_CBANK
	.align		4
        /*006c*/ 	.byte	0x04, 0x0a
        /*006e*/ 	.short	(.L_23 - .L_22)
	.align		4
.L_22:
        /*0070*/ 	.word	index@(.nv.constant0.triton_poi_fused_convolution_leaky_relu_4)
        /*0074*/ 	.short	0x0210
        /*0076*/ 	.short	0x001c


	//----- nvinfo : EIATTR_SW_WAR
	.align		4
.L_23:
        /*0078*/ 	.byte	0x04, 0x36
        /*007a*/ 	.short	(.L_25 - .L_24)
.L_24:
        /*007c*/ 	.word	0x00000008
.L_25:


//--------------------- .nv.callgraph             --------------------------
	.section	.nv.callgraph,"",@"SHT_CUDA_CALLGRAPH"
	.align	4
	.sectionentsize	8
	.align		4
        /*0000*/ 	.word	0x00000000
	.align		4
        /*0004*/ 	.word	0xffffffff
	.align		4
        /*0008*/ 	.word	0x00000000
	.align		4
        /*000c*/ 	.word	0xfffffffe
	.align		4
        /*0010*/ 	.word	0x00000000
	.align		4
        /*0014*/ 	.word	0xfffffffd
	.align		4
        /*0018*/ 	.word	0x00000000
	.align		4
        /*001c*/ 	.word	0xfffffffc


//--------------------- .text.triton_poi_fused_convolution_leaky_relu_4 --------------------------
	.section	.text.triton_poi_fused_convolution_leaky_relu_4,"ax",@progbits
	.align	128
        .global         triton_poi_fused_convolution_leaky_relu_4
        .type           triton_poi_fused_convolution_leaky_relu_4,@function
        .size           triton_poi_fused_convolution_leaky_relu_4,(.L_x_1 - triton_poi_fused_convolution_leaky_relu_4)
        .other          triton_poi_fused_convolution_leaky_relu_4,@"STO_CUDA_ENTRY STV_DEFAULT"
triton_poi_fused_convolution_leaky_relu_4:
.text.triton_poi_fused_convolution_leaky_relu_4:
[----:B------:R-:W-:Y:S01]  /*0000*/  LDC R1, c[0x0][0x28] ;  /* 0x00000a00ff017b82 */ /* 0x000fe20000000800 */
[----:B------:R-:W1:Y:S07]  /*0010*/  S2R R0, SR_TID.X ;  /* 0x0000000000007919 */ /* 0x000e6e0000002100 */
[----:B------:R-:W2:Y:S01]  /*0020*/  LDC.64 R8, c[0x0][0x218] ;  /* 0x00008600ff087b82 */ /* 0x000ea20000000a00 */
[----:B------:R-:W-:Y:S01]  /*0030*/  ULDC.64 UR4, c[0x0][0x208] ;  /* 0x0000820000047ab9 */ /* 0x000fe20000000a00 */
[----:B------:R-:W-:Y:S01]  /*0040*/  ULDC.64 UR6, c[0x0][0x220] ;  /* 0x0000880000067ab9 */ /* 0x000fe20000000a00 */
[----:B------:R-:W3:Y:S05]  /*0050*/  S2R R7, SR_CTAID.X ;  /* 0x0000000000077919 */ /* 0x000eea0000002500 */
[----:B------:R-:W4:Y:S01]  /*0060*/  LDC.64 R2, c[0x0][0x210] ;  /* 0x00008400ff027b82 */ /* 0x000f220000000a00 */
[----:B-1----:R-:W-:Y:S01]  /*0070*/  IMAD.SHL.U32 R0, R0, 0x4, RZ ;  /* 0x0000000400007824 */ /* 0x002fe200078e00ff */
[----:B---3--:R-:W-:-:S04]  /*0080*/  SHF.R.S32.HI R5, RZ, 0x16, R7 ;  /* 0x00000016ff057819 */ /* 0x008fc80000011407 */
[----:B------:R-:W-:Y:S02]  /*0090*/  LOP3.LUT R0, R0, 0x1fc, RZ, 0xc0, !PT ;  /* 0x000001fc00007812 */ /* 0x000fe400078ec0ff */
[----:B------:R-:W-:-:S03]  /*00a0*/  SGXT R5, R5, 0x1 ;  /* 0x000000010505781a */ /* 0x000fc60000000200 */
[----:B------:R-:W-:-:S04]  /*00b0*/  IMAD R0, R7, 0x200, R0 ;  /* 0x0000020007007824 */ /* 0x000fc800078e0200 */
[----:B----4-:R-:W-:Y:S01]  /*00c0*/  IMAD.WIDE R2, R0, 0x4, R2 ;  /* 0x0000000400027825 */ /* 0x010fe200078e0202 */
[----:B------:R-:W-:-:S04]  /*00d0*/  LEA.HI R5, R5, R0, RZ, 0x8 ;  /* 0x0000000005057211 */ /* 0x000fc800078f40ff */
[----:B------:R-:W-:-:S04]  /*00e0*/  SHF.R.S32.HI R5, RZ, 0x8, R5 ;  /* 0x00000008ff057819 */ /* 0x000fc80000011405 */
[----:B------:R-:W-:-:S04]  /*00f0*/  LEA.HI R4, R5, R5, RZ, 0x6 ;  /* 0x0000000505047211 */ /* 0x000fc800078f30ff */
[----:B------:R-:W-:-:S05]  /*0100*/  LOP3.LUT R4, R4, 0xffffffc0, RZ, 0xc0, !PT ;  /* 0xffffffc004047812 */ /* 0x000fca00078ec0ff */
[----:B------:R-:W-:-:S04]  /*0110*/  IMAD.IADD R5, R5, 0x1, -R4 ;  /* 0x0000000105057824 */ /* 0x000fc800078e0a04 */
[----:B--2---:R-:W-:Y:S02]  /*0120*/  IMAD.WIDE R8, R5, 0x4, R8 ;  /* 0x0000000405087825 */ /* 0x004fe400078e0208 */
[----:B------:R-:W2:Y:S04]  /*0130*/  LDG.E.128 R4, desc[UR4][R2.64] ;  /* 0x0000000402047981 */ /* 0x000ea8000c1e1d00 */
[----:B------:R1:W2:Y:S02]  /*0140*/  LDG.E.EL R9, desc[UR4][R8.64] ;  /* 0x0000000408097981 */ /* 0x0002a4000c2e1900 */
[----:B-1----:R-:W-:Y:S02]  /*0150*/  IADD3 R8, P4, R0, UR6, RZ ;  /* 0x0000000600087c10 */ /* 0x002fe4000ff9e0ff */
[CC--:B--2---:R-:W-:Y:S01]  /*0160*/  FSETP.GT.AND P3, PT, R4.reuse, -R9.reuse, PT ;  /* 0x800000090400720b */ /* 0x0c4fe20003f64000 */
[--C-:B------:R-:W-:Y:S01]  /*0170*/  FADD R4, R4, R9.reuse ;  /* 0x0000000904047221 */ /* 0x100fe20000000000 */
[CC--:B------:R-:W-:Y:S01]  /*0180*/  FSETP.GT.AND P2, PT, R5.reuse, -R9.reuse, PT ;  /* 0x800000090500720b */ /* 0x0c0fe20003f44000 */
[--C-:B------:R-:W-:Y:S01]  /*0190*/  FADD R5, R5, R9.reuse ;  /* 0x0000000905057221 */ /* 0x100fe20000000000 */
[CC--:B------:R-:W-:Y:S01]  /*01a0*/  FSETP.GT.AND P1, PT, R6.reuse, -R9.reuse, PT ;  /* 0x800000090600720b */ /* 0x0c0fe20003f24000 */
[--C-:B------:R-:W-:Y:S01]  /*01b0*/  FADD R6, R6, R9.reuse ;  /* 0x0000000906067221 */ /* 0x100fe20000000000 */
[C---:B------:R-:W-:Y:S01]  /*01c0*/  FSETP.GT.AND P0, PT, R7.reuse, -R9, PT ;  /* 0x800000090700720b */ /* 0x040fe20003f04000 */
[----:B------:R-:W-:Y:S01]  /*01d0*/  FADD R7, R7, R9 ;  /* 0x0000000907077221 */ /* 0x000fe20000000000 */
[----:B------:R-:W-:-:S02]  /*01e0*/  SEL R10, RZ, 0x1, !P3 ;  /* 0x00000001ff0a7807 */ /* 0x000fc40005800000 */
[----:B------:R-:W-:Y:S02]  /*01f0*/  SEL R11, RZ, 0x1, !P2 ;  /* 0x00000001ff0b7807 */ /* 0x000fe40005000000 */
[----:B------:R-:W-:Y:S01]  /*0200*/  SEL R12, RZ, 0x1, !P1 ;  /* 0x00000001ff0c7807 */ /* 0x000fe20004800000 */
[----:B------:R-:W-:Y:S01]  /*0210*/  @!P3 FMUL R4, R4, 0.10000000149011611938 ;  /* 0x3dcccccd0404b820 */ /* 0x000fe20000400000 */
[----:B------:R-:W-:Y:S01]  /*0220*/  SEL R13, RZ, 0x1, !P0 ;  /* 0x00000001ff0d7807 */ /* 0x000fe20004000000 */
[----:B------:R-:W-:Y:S01]  /*0230*/  @!P2 FMUL R5, R5, 0.10000000149011611938 ;  /* 0x3dcccccd0505a820 */ /* 0x000fe20000400000 */
[----:B------:R-:W-:Y:S01]  /*0240*/  PRMT R10, R10, 0x3340, R11 ;  /* 0x000033400a0a7816 */ /* 0x000fe2000000000b */
[----:B------:R-:W-:Y:S01]  /*0250*/  @!P1 FMUL R6, R6, 0.10000000149011611938 ;  /* 0x3dcccccd06069820 */ /* 0x000fe20000400000 */
[----:B------:R-:W-:Y:S01]  /*0260*/  PRMT R13, R12, 0x3340, R13 ;  /* 0x000033400c0d7816 */ /* 0x000fe2000000000d */
[----:B------:R-:W-:Y:S01]  /*0270*/  @!P0 FMUL R7, R7, 0.10000000149011611938 ;  /* 0x3dcccccd07078820 */ /* 0x000fe20000400000 */
[----:B------:R-:W-:-:S02]  /*0280*/  LEA.HI.X.SX32 R9, R0, UR7, 0x1, P4 ;  /* 0x0000000700097c11 */ /* 0x000fc4000a0f0eff */
[----:B------:R-:W-:-:S05]  /*0290*/  PRMT R13, R10, 0x5410, R13 ;  /* 0x000054100a0d7816 */ /* 0x000fca000000000d */
[----:B------:R-:W-:Y:S04]  /*02a0*/  STG.E desc[UR4][R8.64], R13 ;  /* 0x0000000d08007986 */ /* 0x000fe8000c101904 */
[----:B------:R-:W-:Y:S01]  /*02b0*/  STG.E.128 desc[UR4][R2.64], R4 ;  /* 0x0000000402007986 */ /* 0x000fe2000c101d04 */
[----:B------:R-:W-:Y:S05]  /*02c0*/  EXIT ;  /* 0x000000000000794d */ /* 0x000fea0003800000 */
.L_x_0:
[----:B------:R-:W-:-:S00]  /*02d0*/  BRA `(.L_x_0) ;  /* 0xfffffffc00fc7947 */ /* 0x000fc0000383ffff */
[----:B------:R-:W-:-:S00]  /*02e0*/  NOP ;  /* 0x0000000000007918 */ /* 0x000fc00000000000 */
        /* <DEDUP_REMOVED lines=9> */
.L_x_1:


//--------------------- .nv.constant0.triton_poi_fused_convolution_leaky_relu_4 --------------------------
	.section	.nv.constant0.triton_poi_fused_convolution_leaky_relu_4,"a",@progbits
	.sectionflags	@""
	.align	4
.nv.constant0.triton_poi_fused_convolution_leaky_relu_4:
	.zero		556
